	.headerflags	@"EF_CUDA_TEXMODE_UNIFIED EF_CUDA_64BIT_ADDRESS EF_CUDA_ACCELERATORS EF_CUDA_SM90 EF_CUDA_VIRTUAL_SM(EF_CUDA_SM90)"
	.elftype	@"ET_EXEC"


//--------------------- .nv.info                  --------------------------
	.section	.nv.info,"",@"SHT_CUDA_INFO"
	.align	4


	//----- nvinfo : EIATTR_REGCOUNT
	.align		4
        /*0000*/ 	.byte	0x04, 0x2f
        /*0002*/ 	.short	(.L_3 - .L_2)
	.align		4
.L_2:
        /*0004*/ 	.word	index@(triton_poi_fused__native_batch_norm_legit_no_training_cat_relu_28)
        /*0008*/ 	.word	0x00000020


	//----- nvinfo : EIATTR_MIN_STACK_SIZE
	.align		4
.L_3:
        /*000c*/ 	.byte	0x04, 0x12
        /*000e*/ 	.short	(.L_5 - .L_4)
	.align		4
.L_4:
        /*0010*/ 	.word	index@(triton_poi_fused__native_batch_norm_legit_no_training_cat_relu_28)
        /*0014*/ 	.word	0x00000000


	//----- nvinfo : EIATTR_FRAME_SIZE
	.align		4
.L_5:
        /*0018*/ 	.byte	0x04, 0x11
        /*001a*/ 	.short	(.L_7 - .L_6)
	.align		4
.L_6:
        /*001c*/ 	.word	index@(triton_poi_fused__native_batch_norm_legit_no_training_cat_relu_28)
        /*0020*/ 	.word	0x00000000


	//----- nvinfo : EIATTR_MIN_STACK_SIZE
	.align		4
.L_7:
        /*0024*/ 	.byte	0x04, 0x12
        /*0026*/ 	.short	(.L_9 - .L_8)
	.align		4
.L_8:
        /*0028*/ 	.word	index@(triton_poi_fused__native_batch_norm_legit_no_training_cat_relu_28)
        /*002c*/ 	.word	0x00000000
.L_9:


//--------------------- .nv.info.triton_poi_fused__native_batch_norm_legit_no_training_cat_relu_28 --------------------------
	.section	.nv.info.triton_poi_fused__native_batch_norm_legit_no_training_cat_relu_28,"",@"SHT_CUDA_INFO"
	.sectionflags	@""
	.align	4


	//----- nvinfo : EIATTR_CUDA_API_VERSION
	.align		4
        /*0000*/ 	.byte	0x04, 0x37
        /*0002*/ 	.short	(.L_11 - .L_10)
.L_10:
        /*0004*/ 	.word	0x0000007c


	//----- nvinfo : EIATTR_KPARAM_INFO
	.align		4
.L_11:
        /*0008*/ 	.byte	0x04, 0x17
        /*000a*/ 	.short	(.L_13 - .L_12)
.L_12:
        /*000c*/ 	.word	0x00000000
        /*0010*/ 	.short	0x0008
        /*0012*/ 	.short	0x0040
        /*0014*/ 	.byte	0x00, 0xf0, 0x11, 0x00


	//----- nvinfo : EIATTR_KPARAM_INFO
	.align		4
.L_13:
        /*0018*/ 	.byte	0x04, 0x17
        /*001a*/ 	.short	(.L_15 - .L_14)
.L_14:
        /*001c*/ 	.word	0x00000000
        /*0020*/ 	.short	0x0007
        /*0022*/ 	.short	0x0038
        /*0024*/ 	.byte	0x00, 0xf4, 0x21, 0x00


	//----- nvinfo : EIATTR_KPARAM_INFO
	.align		4
.L_15:
        /*0028*/ 	.byte	0x04, 0x17
        /*002a*/ 	.short	(.L_17 - .L_16)
.L_16:
        /*002c*/ 	.word	0x00000000
        /*0030*/ 	.short	0x0006
        /*0032*/ 	.short	0x0030
        /*0034*/ 	.byte	0x00, 0xf4, 0x21, 0x00


	//----- nvinfo : EIATTR_KPARAM_INFO
	.align		4
.L_17:
        /*0038*/ 	.byte	0x04, 0x17
        /*003a*/ 	.short	(.L_19 - .L_18)
.L_18:
        /*003c*/ 	.word	0x00000000
        /*0040*/ 	.short	0x0005
        /*0042*/ 	.short	0x0028
        /*0044*/ 	.byte	0x00, 0xf4, 0x21, 0x00


	//----- nvinfo : EIATTR_KPARAM_INFO
	.align		4
.L_19:
        /*0048*/ 	.byte	0x04, 0x17
        /*004a*/ 	.short	(.L_21 - .L_20)
.L_20:
        /*004c*/ 	.word	0x00000000
        /*0050*/ 	.short	0x0004
        /*0052*/ 	.short	0x0020
        /*0054*/ 	.byte	0x00, 0xf4, 0x21, 0x00


	//----- nvinfo : EIATTR_KPARAM_INFO
	.align		4
.L_21:
        /*0058*/ 	.byte	0x04, 0x17
        /*005a*/ 	.short	(.L_23 - .L_22)
.L_22:
        /*005c*/ 	.word	0x00000000
        /*0060*/ 	.short	0x0003
        /*0062*/ 	.short	0x0018
        /*0064*/ 	.byte	0x00, 0xf4, 0x21, 0x00


	//----- nvinfo : EIATTR_KPARAM_INFO
	.align		4
.L_23:
        /*0068*/ 	.byte	0x04, 0x17
        /*006a*/ 	.short	(.L_25 - .L_24)
.L_24:
        /*006c*/ 	.word	0x00000000
        /*0070*/ 	.short	0x0002
        /*0072*/ 	.short	0x0010
        /*0074*/ 	.byte	0x00, 0xf4, 0x21, 0x00


	//----- nvinfo : EIATTR_KPARAM_INFO
	.align		4
.L_25:
        /*0078*/ 	.byte	0x04, 0x17
        /*007a*/ 	.short	(.L_27 - .L_26)
.L_26:
        /*007c*/ 	.word	0x00000000
        /*0080*/ 	.short	0x0001
        /*0082*/ 	.short	0x0008
        /*0084*/ 	.byte	0x00, 0xf4, 0x21, 0x00


	//----- nvinfo : EIATTR_KPARAM_INFO
	.align		4
.L_27:
        /*0088*/ 	.byte	0x04, 0x17
        /*008a*/ 	.short	(.L_29 - .L_28)
.L_28:
        /*008c*/ 	.word	0x00000000
        /*0090*/ 	.short	0x0000
        /*0092*/ 	.short	0x0000
        /*0094*/ 	.byte	0x00, 0xf4, 0x21, 0x00


	//----- nvinfo : EIATTR_SPARSE_MMA_MASK
	.align		4
.L_29:
        /*0098*/ 	.byte	0x03, 0x50
        /*009a*/ 	.short	0x0000


	//----- nvinfo : EIATTR_MAXREG_COUNT
	.align		4
        /*009c*/ 	.byte	0x03, 0x1b
        /*009e*/ 	.short	0x00ff


	//----- nvinfo : EIATTR_EXIT_INSTR_OFFSETS
	.align		4
        /*00a0*/ 	.byte	0x04, 0x1c
        /*00a2*/ 	.short	(.L_31 - .L_30)


	//   ....[0]....
.L_30:
        /*00a4*/ 	.word	0x00000990


	//   ....[1]....
        /*00a8*/ 	.word	0x000009b0


	//----- nvinfo : EIATTR_REQNTID
	.align		4
.L_31:
        /*00ac*/ 	.byte	0x04, 0x10
        /*00ae*/ 	.short	(.L_33 - .L_32)
.L_32:
        /*00b0*/ 	.word	0x00000080
        /*00b4*/ 	.word	0x00000001
        /*00b8*/ 	.word	0x00000001


	//----- nvinfo : EIATTR_CBANK_PARAM_SIZE
	.align		4
.L_33:
        /*00bc*/ 	.byte	0x03, 0x19
        /*00be*/ 	.short	0x0044


	//----- nvinfo : EIATTR_PARAM_CBANK
	.align		4
        /*00c0*/ 	.byte	0x04, 0x0a
        /*00c2*/ 	.short	(.L_35 - .L_34)
	.align		4
.L_34:
        /*00c4*/ 	.word	index@(.nv.constant0.triton_poi_fused__native_batch_norm_legit_no_training_cat_relu_28)
        /*00c8*/ 	.short	0x0210
        /*00ca*/ 	.short	0x0044


	//----- nvinfo : EIATTR_SW_WAR
	.align		4
.L_35:
        /*00cc*/ 	.byte	0x04, 0x36
        /*00ce*/ 	.short	(.L_37 - .L_36)
.L_36:
        /*00d0*/ 	.word	0x00000008
.L_37:


//--------------------- .nv.callgraph             --------------------------
	.section	.nv.callgraph,"",@"SHT_CUDA_CALLGRAPH"
	.align	4
	.sectionentsize	8
	.align		4
        /*0000*/ 	.word	0x00000000
	.align		4
        /*0004*/ 	.word	0xffffffff
	.align		4
        /*0008*/ 	.word	0x00000000
	.align		4
        /*000c*/ 	.word	0xfffffffe
	.align		4
        /*0010*/ 	.word	0x00000000
	.align		4
        /*0014*/ 	.word	0xfffffffd
	.align		4
        /*0018*/ 	.word	0x00000000
	.align		4
        /*001c*/ 	.word	0xfffffffc


//--------------------- .nv.constant4             --------------------------
	.section	.nv.constant4,"a",@progbits
	.align	8
	.align		8
.nv.constant4:
        /*0000*/ 	.dword	_$_str
	.align		8
        /*0008*/ 	.dword	_$_str_$_2


//--------------------- .text.triton_poi_fused__native_batch_norm_legit_no_training_cat_relu_28 --------------------------
	.section	.text.triton_poi_fused__native_batch_norm_legit_no_training_cat_relu_28,"ax",@progbits
	.align	128
        .global         triton_poi_fused__native_batch_norm_legit_no_training_cat_relu_28
        .type           triton_poi_fused__native_batch_norm_legit_no_training_cat_relu_28,@function
        .size           triton_poi_fused__native_batch_norm_legit_no_training_cat_relu_28,(.L_x_1 - triton_poi_fused__native_batch_norm_legit_no_training_cat_relu_28)
        .other          triton_poi_fused__native_batch_norm_legit_no_training_cat_relu_28,@"STO_CUDA_ENTRY STV_DEFAULT"
triton_poi_fused__native_batch_norm_legit_no_training_cat_relu_28:
.text.triton_poi_fused__native_batch_norm_legit_no_training_cat_relu_28:
[----:B------:R-:W0:Y:S01]  /*0000*/  LDC R1, c[0x0][0x28] ;  /* 0x00000a00ff017b82 */ /* 0x000e220000000800 */
[----:B------:R-:W1:Y:S07]  /*0010*/  S2R R0, SR_TID.X ;  /* 0x0000000000007919 */ /* 0x000e6e0000002100 */
[----:B------:R-:W2:Y:S01]  /*0020*/  LDC.64 R6, c[0x0][0x228] ;  /* 0x00008a00ff067b82 */ /* 0x000ea20000000a00 */
[----:B------:R-:W-:Y:S01]  /*0030*/  IMAD.MOV.U32 R4, RZ, RZ, RZ ;  /* 0x000000ffff047224 */ /* 0x000fe200078e00ff */
[----:B------:R-:W-:Y:S01]  /*0040*/  ULDC.64 UR4, c[0x0][0x208] ;  /* 0x0000820000047ab9 */ /* 0x000fe20000000a00 */
[----:B------:R-:W3:Y:S01]  /*0050*/  S2R R5, SR_CTAID.X ;  /* 0x0000000000057919 */ /* 0x000ee20000002500 */
[----:B------:R-:W-:Y:S01]  /*0060*/  IMAD.MOV.U32 R8, RZ, RZ, RZ ;  /* 0x000000ffff087224 */ /* 0x000fe200078e00ff */
[----:B------:R-:W-:-:S03]  /*0070*/  ULDC.64 UR6, c[0x0][0x218] ;  /* 0x0000860000067ab9 */ /* 0x000fc60000000a00 */
[----:B------:R-:W4:Y:S08]  /*0080*/  LDC.64 R12, c[0x0][0x220] ;  /* 0x00008800ff0c7b82 */ /* 0x000f300000000a00 */
[----:B------:R-:W5:Y:S01]  /*0090*/  LDC.64 R28, c[0x0][0x210] ;  /* 0x00008400ff1c7b82 */ /* 0x000f620000000a00 */
[----:B------:R-:W-:-:S07]  /*00a0*/  IMAD.MOV.U32 R21, RZ, RZ, RZ ;  /* 0x000000ffff157224 */ /* 0x000fce00078e00ff */
[----:B------:R-:W4:Y:S01]  /*00b0*/  LDC.64 R26, c[0x0][0x238] ;  /* 0x00008e00ff1a7b82 */ /* 0x000f220000000a00 */
[----:B-1----:R-:W-:-:S05]  /*00c0*/  IMAD.SHL.U32 R0, R0, 0x4, RZ ;  /* 0x0000000400007824 */ /* 0x002fca00078e00ff */
[----:B------:R-:W-:-:S05]  /*00d0*/  LOP3.LUT R0, R0, 0x1fc, RZ, 0xc0, !PT ;  /* 0x000001fc00007812 */ /* 0x000fca00078ec0ff */
[----:B---3--:R-:W-:-:S05]  /*00e0*/  IMAD R5, R5, 0x200, R0 ;  /* 0x0000020005057824 */ /* 0x008fca00078e0200 */
[----:B------:R-:W-:Y:S02]  /*00f0*/  SHF.R.S32.HI R0, RZ, 0x1f, R5 ;  /* 0x0000001fff007819 */ /* 0x000fe40000011405 */
[----:B------:R-:W-:Y:S02]  /*0100*/  ISETP.GE.AND P0, PT, R5, 0x9a00, PT ;  /* 0x00009a000500780c */ /* 0x000fe40003f06270 */
[----:B------:R-:W-:-:S04]  /*0110*/  LEA.HI R0, R0, R5, RZ, 0x6 ;  /* 0x0000000500007211 */ /* 0x000fc800078f30ff */
[----:B------:R-:W-:-:S05]  /*0120*/  SHF.R.S32.HI R11, RZ, 0x6, R0 ;  /* 0x00000006ff0b7819 */ /* 0x000fca0000011400 */
[----:B------:R-:W-:-:S05]  /*0130*/  IMAD.HI R2, R11, 0x3531dec1, RZ ;  /* 0x3531dec10b027827 */ /* 0x000fca00078e02ff */
[----:B------:R-:W-:-:S04]  /*0140*/  SHF.R.U32.HI R3, RZ, 0x1f, R2 ;  /* 0x0000001fff037819 */ /* 0x000fc80000011602 */
[----:B------:R-:W-:-:S05]  /*0150*/  LEA.HI.SX32 R2, R2, R3, 0x1b ;  /* 0x0000000302027211 */ /* 0x000fca00078fdaff */
[----:B------:R-:W-:Y:S01]  /*0160*/  IMAD R11, R2, -0x9a, R11 ;  /* 0xffffff66020b7824 */ /* 0x000fe200078e020b */
[----:B------:R-:W-:-:S03]  /*0170*/  CS2R R2, SRZ ;  /* 0x0000000000027805 */ /* 0x000fc6000001ff00 */
[----:B--2---:R-:W-:-:S05]  /*0180*/  IMAD.WIDE R6, R11, 0x4, R6 ;  /* 0x000000040b067825 */ /* 0x004fca00078e0206 */
[----:B------:R-:W2:Y:S04]  /*0190*/  @!P0 LDG.E.EL R4, desc[UR4][R6.64] ;  /* 0x0000000406048981 */ /* 0x000ea8000c2e1900 */
[----:B------:R-:W3:Y:S04]  /*01a0*/  @!P0 LDG.E.EL R3, desc[UR4][R6.64] ;  /* 0x0000000406038981 */ /* 0x000ee8000c2e1900 */
[----:B------:R-:W5:Y:S04]  /*01b0*/  @!P0 LDG.E.EL R8, desc[UR4][R6.64] ;  /* 0x0000000406088981 */ /* 0x000f68000c2e1900 */
[----:B------:R1:W5:Y:S01]  /*01c0*/  @!P0 LDG.E.EL R2, desc[UR4][R6.64] ;  /* 0x0000000406028981 */ /* 0x000362000c2e1900 */
[----:B------:R-:W-:-:S02]  /*01d0*/  LOP3.LUT R0, R0, 0xffffffc0, RZ, 0xc0, !PT ;  /* 0xffffffc000007812 */ /* 0x000fc400078ec0ff */
[C---:B------:R-:W-:Y:S01]  /*01e0*/  SHF.L.U32 R9, R11.reuse, 0x6, RZ ;  /* 0x000000060b097819 */ /* 0x040fe200000006ff */
[----:B----4-:R-:W-:-:S05]  /*01f0*/  IMAD.WIDE R12, R11, 0x4, R12 ;  /* 0x000000040b0c7825 */ /* 0x010fca00078e020c */
[----:B------:R-:W4:Y:S01]  /*0200*/  @!P0 LDG.E.EL R21, desc[UR4][R12.64] ;  /* 0x000000040c158981 */ /* 0x000f22000c2e1900 */
[----:B0-----:R-:W-:Y:S01]  /*0210*/  IMAD.WIDE R26, R11, 0x4, R26 ;  /* 0x000000040b1a7825 */ /* 0x001fe200078e021a */
[----:B------:R-:W-:-:S03]  /*0220*/  HFMA2.MMA R23, -RZ, RZ, 0, 0 ;  /* 0x00000000ff177435 */ /* 0x000fc600000001ff */
[----:B--2---:R-:W-:-:S04]  /*0230*/  FADD R4, R4, 9.9999997473787516356e-06 ;  /* 0x3727c5ac04047421 */ /* 0x004fc80000000000 */
[----:B------:R-:W0:Y:S01]  /*0240*/  MUFU.SQRT R20, R4 ;  /* 0x0000000400147308 */ /* 0x000e220000002000 */
[----:B---3--:R-:W-:-:S07]  /*0250*/  FADD R3, R3, 9.9999997473787516356e-06 ;  /* 0x3727c5ac03037421 */ /* 0x008fce0000000000 */
[----:B------:R2:W3:Y:S01]  /*0260*/  MUFU.SQRT R24, R3 ;  /* 0x0000000300187308 */ /* 0x0004e20000002000 */
[----:B-----5:R-:W-:Y:S01]  /*0270*/  FADD R8, R8, 9.9999997473787516356e-06 ;  /* 0x3727c5ac08087421 */ /* 0x020fe20000000000 */
[C---:B0-----:R-:W-:Y:S01]  /*0280*/  FSETP.GT.AND P6, PT, R20.reuse, 8.50705917302346158658e+37, PT ;  /* 0x7e8000001400780b */ /* 0x041fe20003fc4000 */
[----:B--2---:R-:W-:Y:S01]  /*0290*/  IMAD.HI R3, R5, 0x3531dec1, RZ ;  /* 0x3531dec105037827 */ /* 0x004fe200078e02ff */
[----:B------:R-:W-:-:S04]  /*02a0*/  FSETP.GEU.AND P2, PT, R20, 1.175494350822287508e-38, PT ;  /* 0x008000001400780b */ /* 0x000fc80003f4e000 */
[----:B------:R0:W2:Y:S01]  /*02b0*/  MUFU.SQRT R22, R8 ;  /* 0x0000000800167308 */ /* 0x0000a20000002000 */
[----:B------:R-:W-:Y:S02]  /*02c0*/  SHF.R.U32.HI R4, RZ, 0x1f, R3 ;  /* 0x0000001fff047819 */ /* 0x000fe40000011603 */
[C---:B---3--:R-:W-:Y:S02]  /*02d0*/  FSETP.GT.AND P5, PT, R24.reuse, 8.50705917302346158658e+37, PT ;  /* 0x7e8000001800780b */ /* 0x048fe40003fa4000 */
[----:B-1----:R-:W-:Y:S02]  /*02e0*/  LEA.HI.SX32 R6, R3, R4, 0x15 ;  /* 0x0000000403067211 */ /* 0x002fe400078faaff */
[----:B------:R-:W-:Y:S01]  /*02f0*/  FSETP.GEU.AND P3, PT, R24, 1.175494350822287508e-38, PT ;  /* 0x008000001800780b */ /* 0x000fe20003f6e000 */
[----:B------:R-:W-:Y:S02]  /*0300*/  @P6 FMUL R20, R20, 0.25 ;  /* 0x3e80000014146820 */ /* 0x000fe40000400000 */
[----:B------:R-:W-:-:S02]  /*0310*/  IMAD R7, R6, -0x2680, R5 ;  /* 0xffffd98006077824 */ /* 0x000fc400078e0205 */
[----:B------:R-:W-:Y:S01]  /*0320*/  FADD R10, R2, 9.9999997473787516356e-06 ;  /* 0x3727c5ac020a7421 */ /* 0x000fe20000000000 */
[----:B------:R-:W-:Y:S01]  /*0330*/  @!P2 FMUL R20, R20, 16777216 ;  /* 0x4b8000001414a820 */ /* 0x000fe20000400000 */
[----:B0-----:R-:W-:Y:S01]  /*0340*/  IMAD R8, R6, 0x300, RZ ;  /* 0x0000030006087824 */ /* 0x001fe200078e02ff */
[----:B--2---:R-:W-:Y:S01]  /*0350*/  FSETP.GT.AND P4, PT, R22, 8.50705917302346158658e+37, PT ;  /* 0x7e8000001600780b */ /* 0x004fe20003f84000 */
[----:B------:R-:W-:Y:S02]  /*0360*/  IMAD R7, R6, 0x2380, R7 ;  /* 0x0000238006077824 */ /* 0x000fe400078e0207 */
[----:B------:R-:W-:Y:S01]  /*0370*/  @P5 FMUL R24, R24, 0.25 ;  /* 0x3e80000018185820 */ /* 0x000fe20000400000 */
[----:B------:R-:W-:Y:S01]  /*0380*/  IMAD.IADD R6, R5, 0x1, -R0 ;  /* 0x0000000105067824 */ /* 0x000fe200078e0a00 */
[----:B------:R-:W-:Y:S01]  /*0390*/  FSETP.GEU.AND P1, PT, R22, 1.175494350822287508e-38, PT ;  /* 0x008000001600780b */ /* 0x000fe20003f2e000 */
[----:B------:R-:W0:Y:S01]  /*03a0*/  MUFU.SQRT R0, R10 ;  /* 0x0000000a00007308 */ /* 0x000e220000002000 */
[----:B------:R-:W-:Y:S01]  /*03b0*/  @!P3 FMUL R24, R24, 16777216 ;  /* 0x4b8000001818b820 */ /* 0x000fe20000400000 */
[----:B------:R-:W-:Y:S01]  /*03c0*/  IMAD.MOV.U32 R4, RZ, RZ, 0x3e800000 ;  /* 0x3e800000ff047424 */ /* 0x000fe200078e00ff */
[----:B------:R-:W1:Y:S05]  /*03d0*/  LDC.64 R2, c[0x0][0x230] ;  /* 0x00008c00ff027b82 */ /* 0x000e6a0000000a00 */
[----:B------:R-:W2:Y:S01]  /*03e0*/  MUFU.RCP R20, R20 ;  /* 0x0000001400147308 */ /* 0x000ea20000001000 */
[----:B------:R-:W-:-:S02]  /*03f0*/  FSEL R15, R4, 1, P5 ;  /* 0x3f800000040f7808 */ /* 0x000fc40002800000 */
[----:B------:R-:W-:Y:S02]  /*0400*/  FSEL R17, R4, 1, P6 ;  /* 0x3f80000004117808 */ /* 0x000fe40003000000 */
[----:B------:R-:W-:-:S03]  /*0410*/  SHF.R.S32.HI R14, RZ, 0x1f, R8 ;  /* 0x0000001fff0e7819 */ /* 0x000fc60000011408 */
[----:B------:R-:W3:Y:S01]  /*0420*/  MUFU.RCP R24, R24 ;  /* 0x0000001800187308 */ /* 0x000ee20000001000 */
[----:B------:R-:W-:Y:S01]  /*0430*/  IADD3 R8, P5, P6, R9, R6, R8 ;  /* 0x0000000609087210 */ /* 0x000fe20007ebe008 */
[----:B------:R-:W-:Y:S01]  /*0440*/  @P4 FMUL R22, R22, 0.25 ;  /* 0x3e80000016164820 */ /* 0x000fe20000400000 */
[----:B------:R-:W-:Y:S01]  /*0450*/  FSEL R19, R4, 1, P4 ;  /* 0x3f80000004137808 */ /* 0x000fe20002000000 */
[----:B------:R-:W-:Y:S01]  /*0460*/  @!P3 FMUL R15, R15, 16777216 ;  /* 0x4b8000000f0fb820 */ /* 0x000fe20000400000 */
[----:B------:R-:W-:Y:S01]  /*0470*/  SHF.R.S32.HI R6, RZ, 0x1f, R6 ;  /* 0x0000001fff067819 */ /* 0x000fe20000011406 */
[----:B------:R-:W-:Y:S01]  /*0480*/  @!P2 FMUL R17, R17, 16777216 ;  /* 0x4b8000001111a820 */ /* 0x000fe20000400000 */
[----:B------:R-:W-:Y:S02]  /*0490*/  SHF.R.S32.HI R9, RZ, 0x1f, R9 ;  /* 0x0000001fff097819 */ /* 0x000fe40000011409 */
[----:B0-----:R-:W-:Y:S02]  /*04a0*/  FSETP.GT.AND P2, PT, R0, 8.50705917302346158658e+37, PT ;  /* 0x7e8000000000780b */ /* 0x001fe40003f44000 */
[----:B------:R-:W-:Y:S01]  /*04b0*/  ISETP.GE.AND P3, PT, R11, 0x8e, PT ;  /* 0x0000008e0b00780c */ /* 0x000fe20003f66270 */
[----:B------:R-:W-:Y:S01]  /*04c0*/  @!P1 FMUL R22, R22, 16777216 ;  /* 0x4b80000016169820 */ /* 0x000fe20000400000 */
[----:B------:R-:W-:Y:S01]  /*04d0*/  @!P1 FMUL R19, R19, 16777216 ;  /* 0x4b80000013139820 */ /* 0x000fe20000400000 */
[----:B------:R-:W-:Y:S01]  /*04e0*/  IADD3.X R9, R9, R6, R14, P5, P6 ;  /* 0x0000000609097210 */ /* 0x000fe20002fec40e */
[----:B--2---:R-:W-:Y:S01]  /*04f0*/  FMUL R20, R20, R17 ;  /* 0x0000001114147220 */ /* 0x004fe20000400000 */
[----:B------:R-:W-:-:S02]  /*0500*/  CS2R R16, SRZ ;  /* 0x0000000000107805 */ /* 0x000fc4000001ff00 */
[----:B------:R-:W-:Y:S01]  /*0510*/  FSETP.GEU.AND P4, PT, R0, 1.175494350822287508e-38, PT ;  /* 0x008000000000780b */ /* 0x000fe20003f8e000 */
[----:B------:R-:W-:Y:S01]  /*0520*/  IMAD.MOV.U32 R6, RZ, RZ, RZ ;  /* 0x000000ffff067224 */ /* 0x000fe200078e00ff */
[----:B------:R-:W-:Y:S01]  /*0530*/  ISETP.LT.AND P1, PT, R5, 0x9a00, !P3 ;  /* 0x00009a000500780c */ /* 0x000fe20005f21270 */
[----:B---3--:R-:W-:Y:S01]  /*0540*/  FMUL R24, R24, R15 ;  /* 0x0000000f18187220 */ /* 0x008fe20000400000 */
[----:B------:R-:W-:Y:S01]  /*0550*/  CS2R R14, SRZ ;  /* 0x00000000000e7805 */ /* 0x000fe2000001ff00 */
[----:B------:R-:W2:Y:S01]  /*0560*/  @!P0 LDG.E.EL R16, desc[UR4][R12.64] ;  /* 0x000000040c108981 */ /* 0x000ea2000c2e1900 */
[----:B------:R-:W-:Y:S01]  /*0570*/  IMAD.WIDE R28, R7, 0x4, R28 ;  /* 0x00000004071c7825 */ /* 0x000fe200078e021c */
[----:B------:R-:W-:Y:S02]  /*0580*/  FSEL R4, R4, 1, P2 ;  /* 0x3f80000004047808 */ /* 0x000fe40001000000 */
[----:B------:R-:W3:Y:S01]  /*0590*/  @!P0 LDG.E.EL R17, desc[UR4][R12.64] ;  /* 0x000000040c118981 */ /* 0x000ee2000c2e1900 */
[----:B------:R-:W-:-:S03]  /*05a0*/  @P2 FMUL R0, R0, 0.25 ;  /* 0x3e80000000002820 */ /* 0x000fc60000400000 */
[----:B------:R0:W5:Y:S01]  /*05b0*/  @!P0 LDG.E.EL R6, desc[UR4][R12.64] ;  /* 0x000000040c068981 */ /* 0x000162000c2e1900 */
[C---:B------:R-:W-:Y:S01]  /*05c0*/  ISETP.GT.AND P2, PT, R11.reuse, 0x8d, !P0 ;  /* 0x0000008d0b00780c */ /* 0x040fe20004744270 */
[----:B------:R-:W-:Y:S01]  /*05d0*/  @!P4 FMUL R0, R0, 16777216 ;  /* 0x4b8000000000c820 */ /* 0x000fe20000400000 */
[----:B------:R-:W-:Y:S01]  /*05e0*/  @!P4 FMUL R4, R4, 16777216 ;  /* 0x4b8000000404c820 */ /* 0x000fe20000400000 */
[----:B0-----:R-:W-:Y:S01]  /*05f0*/  CS2R R12, SRZ ;  /* 0x00000000000c7805 */ /* 0x001fe2000001ff00 */
[----:B-1----:R-:W-:-:S05]  /*0600*/  IMAD.WIDE R2, R11, 0x4, R2 ;  /* 0x000000040b027825 */ /* 0x002fca00078e0202 */
[----:B------:R0:W2:Y:S01]  /*0610*/  @P1 LDG.E.128 R12, desc[UR4][R28.64] ;  /* 0x000000041c0c1981 */ /* 0x0000a2000c1e1d00 */
[----:B------:R-:W-:Y:S01]  /*0620*/  CS2R R10, SRZ ;  /* 0x00000000000a7805 */ /* 0x000fe2000001ff00 */
[----:B------:R-:W1:Y:S01]  /*0630*/  MUFU.RCP R22, R22 ;  /* 0x0000001600167308 */ /* 0x000e620000001000 */
[----:B------:R-:W-:Y:S01]  /*0640*/  IMAD.MOV.U32 R7, RZ, RZ, RZ ;  /* 0x000000ffff077224 */ /* 0x000fe200078e00ff */
[----:B------:R-:W3:Y:S05]  /*0650*/  @!P0 LDG.E.EL R23, desc[UR4][R2.64] ;  /* 0x0000000402178981 */ /* 0x000eea000c2e1900 */
[----:B------:R-:W3:Y:S01]  /*0660*/  @!P0 LDG.E.EL R7, desc[UR4][R2.64] ;  /* 0x0000000402078981 */ /* 0x000ee2000c2e1900 */
[----:B0-----:R-:W-:-:S04]  /*0670*/  LEA R28, P4, R8, UR6, 0x2 ;  /* 0x00000006081c7c11 */ /* 0x001fc8000f8810ff */
[----:B------:R-:W-:Y:S02]  /*0680*/  LEA.HI.X R29, R8, UR7, R9, 0x2, P4 ;  /* 0x00000007081d7c11 */ /* 0x000fe4000a0f1409 */
[----:B------:R-:W-:Y:S01]  /*0690*/  CS2R R8, SRZ ;  /* 0x0000000000087805 */ /* 0x000fe2000001ff00 */
[----:B------:R0:W4:Y:S05]  /*06a0*/  MUFU.RCP R25, R0 ;  /* 0x0000000000197308 */ /* 0x00012a0000001000 */
[----:B------:R-:W3:Y:S01]  /*06b0*/  @P2 LDG.E.128 R8, desc[UR4][R28.64+-0x8e00] ;  /* 0xff7200041c082981 */ /* 0x000ee2000c1e1d00 */
[----:B-1----:R-:W-:Y:S01]  /*06c0*/  FMUL R22, R22, R19 ;  /* 0x0000001316167220 */ /* 0x002fe20000400000 */
[----:B------:R-:W-:Y:S01]  /*06d0*/  CS2R R18, SRZ ;  /* 0x0000000000127805 */ /* 0x000fe2000001ff00 */
[----:B0-----:R-:W-:-:S05]  /*06e0*/  IMAD.MOV.U32 R0, RZ, RZ, RZ ;  /* 0x000000ffff007224 */ /* 0x001fca00078e00ff */
[----:B------:R-:W5:Y:S01]  /*06f0*/  @!P0 LDG.E.EL R18, desc[UR4][R2.64] ;  /* 0x0000000402128981 */ /* 0x000f62000c2e1900 */
[----:B----4-:R-:W-:Y:S01]  /*0700*/  FMUL R25, R25, R4 ;  /* 0x0000000419197220 */ /* 0x010fe20000400000 */
[----:B------:R-:W-:Y:S02]  /*0710*/  IMAD.MOV.U32 R4, RZ, RZ, RZ ;  /* 0x000000ffff047224 */ /* 0x000fe400078e00ff */
[----:B------:R0:W4:Y:S04]  /*0720*/  @!P0 LDG.E.EL R19, desc[UR4][R2.64] ;  /* 0x0000000402138981 */ /* 0x000128000c2e1900 */
[----:B------:R-:W4:Y:S04]  /*0730*/  @!P0 LDG.E.EL R0, desc[UR4][R26.64] ;  /* 0x000000041a008981 */ /* 0x000f28000c2e1900 */
[----:B------:R-:W4:Y:S01]  /*0740*/  @!P0 LDG.E.EL R4, desc[UR4][R26.64] ;  /* 0x000000041a048981 */ /* 0x000f22000c2e1900 */
[----:B0-----:R-:W-:-:S06]  /*0750*/  CS2R R2, SRZ ;  /* 0x0000000000027805 */ /* 0x001fcc000001ff00 */
[----:B------:R-:W4:Y:S04]  /*0760*/  @!P0 LDG.E.EL R3, desc[UR4][R26.64] ;  /* 0x000000041a038981 */ /* 0x000f28000c2e1900 */
[----:B------:R0:W4:Y:S02]  /*0770*/  @!P0 LDG.E.EL R2, desc[UR4][R26.64] ;  /* 0x000000041a028981 */ /* 0x000124000c2e1900 */
[----:B0-----:R-:W0:Y:S02]  /*0780*/  LDC.64 R26, c[0x0][0x248] ;  /* 0x00009200ff1a7b82 */ /* 0x001e240000000a00 */
[----:B0-----:R-:W-:Y:S01]  /*0790*/  IMAD.WIDE R26, R5, 0x4, R26 ;  /* 0x00000004051a7825 */ /* 0x001fe200078e021a */
[----:B--2---:R-:W-:Y:S02]  /*07a0*/  SEL R12, R12, RZ, P1 ;  /* 0x000000ff0c0c7207 */ /* 0x004fe40000800000 */
[----:B------:R-:W-:-:S02]  /*07b0*/  SEL R13, R13, RZ, P1 ;  /* 0x000000ff0d0d7207 */ /* 0x000fc40000800000 */
[----:B------:R-:W-:Y:S02]  /*07c0*/  SEL R15, R15, RZ, P1 ;  /* 0x000000ff0f0f7207 */ /* 0x000fe40000800000 */
[----:B------:R-:W-:Y:S02]  /*07d0*/  SEL R14, R14, RZ, P1 ;  /* 0x000000ff0e0e7207 */ /* 0x000fe40000800000 */
[----:B---3--:R-:W-:Y:S02]  /*07e0*/  @P3 SEL R12, R8, RZ, P2 ;  /* 0x000000ff080c3207 */ /* 0x008fe40001000000 */
[----:B------:R-:W-:Y:S02]  /*07f0*/  @P3 SEL R13, R9, RZ, P2 ;  /* 0x000000ff090d3207 */ /* 0x000fe40001000000 */
[----:B------:R-:W0:Y:S01]  /*0800*/  LDC.64 R8, c[0x0][0x240] ;  /* 0x00009000ff087b82 */ /* 0x000e220000000a00 */
[----:B------:R-:W-:Y:S02]  /*0810*/  @P3 SEL R15, R11, RZ, P2 ;  /* 0x000000ff0b0f3207 */ /* 0x000fe40001000000 */
[----:B------:R-:W-:Y:S01]  /*0820*/  @P3 SEL R14, R10, RZ, P2 ;  /* 0x000000ff0a0e3207 */ /* 0x000fe20001000000 */
[----:B------:R-:W-:Y:S01]  /*0830*/  FADD R21, R12, -R21 ;  /* 0x800000150c157221 */ /* 0x000fe20000000000 */
[----:B------:R-:W-:Y:S01]  /*0840*/  FADD R11, R13, -R16 ;  /* 0x800000100d0b7221 */ /* 0x000fe20000000000 */
[----:B-----5:R-:W-:-:S02]  /*0850*/  FADD R6, R15, -R6 ;  /* 0x800000060f067221 */ /* 0x020fc40000000000 */
[----:B------:R-:W-:Y:S01]  /*0860*/  FADD R17, R14, -R17 ;  /* 0x800000110e117221 */ /* 0x000fe20000000000 */
[----:B------:R-:W-:Y:S01]  /*0870*/  FMUL R24, R24, R21 ;  /* 0x0000001518187220 */ /* 0x000fe20000400000 */
[----:B------:R-:W-:Y:S01]  /*0880*/  FMUL R25, R25, R6 ;  /* 0x0000000619197220 */ /* 0x000fe20000400000 */
[----:B------:R-:W-:Y:S01]  /*0890*/  FMUL R11, R20, R11 ;  /* 0x0000000b140b7220 */ /* 0x000fe20000400000 */
[----:B------:R-:W-:Y:S02]  /*08a0*/  FMUL R17, R22, R17 ;  /* 0x0000001116117220 */ /* 0x000fe40000400000 */
[----:B----4-:R-:W-:Y:S02]  /*08b0*/  FFMA R4, R25, R23, R4 ;  /* 0x0000001719047223 */ /* 0x010fe40000000004 */
[----:B------:R-:W-:Y:S01]  /*08c0*/  FFMA R0, R17, R19, R0 ;  /* 0x0000001311007223 */ /* 0x000fe20000000000 */
[----:B------:R-:W-:Y:S01]  /*08d0*/  FFMA R3, R24, R18, R3 ;  /* 0x0000001218037223 */ /* 0x000fe20000000003 */
[----:B0-----:R-:W-:-:S04]  /*08e0*/  IMAD.WIDE R8, R5, 0x4, R8 ;  /* 0x0000000405087825 */ /* 0x001fc800078e0208 */
[----:B------:R-:W-:Y:S01]  /*08f0*/  FFMA R2, R11, R7, R2 ;  /* 0x000000070b027223 */ /* 0x000fe20000000002 */
[----:B------:R-:W-:Y:S01]  /*0900*/  FSETP.GEU.AND P1, PT, R4, RZ, PT ;  /* 0x000000ff0400720b */ /* 0x000fe20003f2e000 */
[----:B------:R0:W-:Y:S01]  /*0910*/  @!P0 STG.E.128 desc[UR4][R8.64], R12 ;  /* 0x0000000c08008986 */ /* 0x0001e2000c101d04 */
[----:B------:R-:W-:Y:S02]  /*0920*/  FSETP.GEU.AND P2, PT, R0, RZ, PT ;  /* 0x000000ff0000720b */ /* 0x000fe40003f4e000 */
[----:B------:R-:W-:Y:S02]  /*0930*/  FSETP.GEU.AND P3, PT, R2, RZ, PT ;  /* 0x000000ff0200720b */ /* 0x000fe40003f6e000 */
[----:B------:R-:W-:Y:S02]  /*0940*/  FSETP.GEU.AND P4, PT, R3, RZ, PT ;  /* 0x000000ff0300720b */ /* 0x000fe40003f8e000 */
[----:B------:R-:W-:Y:S02]  /*0950*/  SEL R7, R4, RZ, P1 ;  /* 0x000000ff04077207 */ /* 0x000fe40000800000 */
[----:B------:R-:W-:-:S02]  /*0960*/  SEL R6, R0, RZ, P2 ;  /* 0x000000ff00067207 */ /* 0x000fc40001000000 */
[----:B------:R-:W-:Y:S02]  /*0970*/  SEL R5, R2, RZ, P3 ;  /* 0x000000ff02057207 */ /* 0x000fe40001800000 */
[----:B------:R-:W-:Y:S01]  /*0980*/  SEL R4, R3, RZ, P4 ;  /* 0x000000ff03047207 */ /* 0x000fe20002000000 */
[----:B0-----:R-:W-:Y:S06]  /*0990*/  @P0 EXIT ;  /* 0x000000000000094d */ /* 0x001fec0003800000 */
[----:B------:R-:W-:Y:S01]  /*09a0*/  STG.E.128 desc[UR4][R26.64], R4 ;  /* 0x000000041a007986 */ /* 0x000fe2000c101d04 */
[----:B------:R-:W-:Y:S05]  /*09b0*/  EXIT ;  /* 0x000000000000794d */ /* 0x000fea0003800000 */
.L_x_0:
[----:B------:R-:W-:-:S00]  /*09c0*/  BRA `(.L_x_0) ;  /* 0xfffffffc00fc7947 */ /* 0x000fc0000383ffff */
[----:B------:R-:W-:-:S00]  /*09d0*/  NOP ;  /* 0x0000000000007918 */ /* 0x000fc00000000000 */
        /* <DEDUP_REMOVED lines=10> */
.L_x_1:


//--------------------- .nv.global.init           --------------------------
	.section	.nv.global.init,"aw",@progbits
.nv.global.init:
	.type		_$_str,@object
	.size		_$_str,(_$_str_$_2 - _$_str)
_$_str:
        /*0000*/ 	.byte	0x5f, 0x5f, 0x43, 0x55, 0x44, 0x41, 0x5f, 0x46, 0x54, 0x5a, 0x00
	.type		_$_str_$_2,@object
	.size		_$_str_$_2,(.L_1 - _$_str_$_2)
_$_str_$_2:
        /*000b*/ 	.byte	0x5f, 0x5f, 0x43, 0x55, 0x44, 0x41, 0x5f, 0x50, 0x52, 0x45, 0x43, 0x5f, 0x53, 0x51, 0x52, 0x54
        /*001b*/ 	.byte	0x00
.L_1:


//--------------------- .nv.constant0.triton_poi_fused__native_batch_norm_legit_no_training_cat_relu_28 --------------------------
	.section	.nv.constant0.triton_poi_fused__native_batch_norm_legit_no_training_cat_relu_28,"a",@progbits
	.sectionflags	@""
	.align	4
.nv.constant0.triton_poi_fused__native_batch_norm_legit_no_training_cat_relu_28:
	.zero		596
